//
// Generated by NVIDIA NVVM Compiler
//
// Compiler Build ID: CL-36424714
// Cuda compilation tools, release 13.0, V13.0.88
// Based on NVVM 20.0.0
//

.version 9.0
.target sm_100
.address_size 64

	// .globl	stdp_update

.visible .entry stdp_update(
	.param .u64 .ptr .align 1 stdp_update_param_0,
	.param .u64 .ptr .align 1 stdp_update_param_1,
	.param .u64 .ptr .align 1 stdp_update_param_2,
	.param .u64 .ptr .align 1 stdp_update_param_3,
	.param .f64 stdp_update_param_4,
	.param .f64 stdp_update_param_5,
	.param .f64 stdp_update_param_6,
	.param .f64 stdp_update_param_7,
	.param .f64 stdp_update_param_8,
	.param .f64 stdp_update_param_9,
	.param .u32 stdp_update_param_10
)
{
	.reg .pred 	%p<4>;
	.reg .b32 	%r<6>;
	.reg .b64 	%rd<14>;
	.reg .b64 	%fd<19>;

	ld.param.u64 	%rd1, [stdp_update_param_0];
	ld.param.u64 	%rd2, [stdp_update_param_1];
	ld.param.u64 	%rd3, [stdp_update_param_2];
	ld.param.u64 	%rd4, [stdp_update_param_3];
	ld.param.f64 	%fd1, [stdp_update_param_4];
	ld.param.f64 	%fd2, [stdp_update_param_5];
	ld.param.f64 	%fd3, [stdp_update_param_6];
	ld.param.f64 	%fd4, [stdp_update_param_7];
	ld.param.f64 	%fd5, [stdp_update_param_8];
	ld.param.f64 	%fd6, [stdp_update_param_9];
	ld.param.u32 	%r2, [stdp_update_param_10];
	mov.u32 	%r3, %ntid.x;
	mov.u32 	%r4, %ctaid.x;
	mov.u32 	%r5, %tid.x;
	mad.lo.s32 	%r1, %r3, %r4, %r5;
	setp.ge.s32 	%p1, %r1, %r2;
	@%p1 bra 	$L__BB0_2;
	cvta.to.global.u64 	%rd5, %rd2;
	cvta.to.global.u64 	%rd6, %rd3;
	cvta.to.global.u64 	%rd7, %rd4;
	cvta.to.global.u64 	%rd8, %rd1;
	mul.wide.s32 	%rd9, %r1, 8;
	add.s64 	%rd10, %rd5, %rd9;
	ld.global.f64 	%fd7, [%rd10];
	mul.f64 	%fd8, %fd2, %fd7;
	mul.f64 	%fd9, %fd1, %fd8;
	add.s64 	%rd11, %rd6, %rd9;
	ld.global.f64 	%fd10, [%rd11];
	mul.f64 	%fd11, %fd3, %fd10;
	add.s64 	%rd12, %rd7, %rd9;
	ld.global.f64 	%fd12, [%rd12];
	mul.f64 	%fd13, %fd11, %fd12;
	sub.f64 	%fd14, %fd9, %fd13;
	add.s64 	%rd13, %rd8, %rd9;
	ld.global.f64 	%fd15, [%rd13];
	fma.rn.f64 	%fd16, %fd6, %fd14, %fd15;
	setp.lt.f64 	%p2, %fd16, %fd4;
	setp.gt.f64 	%p3, %fd16, %fd5;
	selp.f64 	%fd17, %fd5, %fd16, %p3;
	selp.f64 	%fd18, %fd4, %fd17, %p2;
	st.global.f64 	[%rd13], %fd18;
$L__BB0_2:
	ret;

}
	// .globl	propagate_branch
.visible .entry propagate_branch(
	.param .f64 propagate_branch_param_0,
	.param .f64 propagate_branch_param_1,
	.param .f64 propagate_branch_param_2,
	.param .u64 .ptr .align 1 propagate_branch_param_3,
	.param .u64 .ptr .align 1 propagate_branch_param_4,
	.param .u32 propagate_branch_param_5
)
{
	.reg .pred 	%p<5>;
	.reg .b32 	%r<6>;
	.reg .b64 	%rd<12>;
	.reg .b64 	%fd<9>;

	ld.param.f64 	%fd2, [propagate_branch_param_0];
	ld.param.f64 	%fd3, [propagate_branch_param_1];
	ld.param.f64 	%fd4, [propagate_branch_param_2];
	ld.param.u64 	%rd2, [propagate_branch_param_3];
	ld.param.u64 	%rd3, [propagate_branch_param_4];
	ld.param.u32 	%r2, [propagate_branch_param_5];
	cvta.to.global.u64 	%rd1, %rd3;
	mov.u32 	%r3, %ntid.x;
	mov.u32 	%r4, %ctaid.x;
	mov.u32 	%r5, %tid.x;
	mad.lo.s32 	%r1, %r3, %r4, %r5;
	setp.ge.s32 	%p1, %r1, %r2;
	setp.lt.s32 	%p2, %r2, 1;
	or.pred  	%p3, %p1, %p2;
	@%p3 bra 	$L__BB1_4;
	cvta.to.global.u64 	%rd4, %rd2;
	mul.f64 	%fd5, %fd2, %fd3;
	cvt.rn.f64.u32 	%fd6, %r2;
	div.rn.f64 	%fd1, %fd5, %fd6;
	mul.wide.s32 	%rd5, %r1, 8;
	add.s64 	%rd6, %rd4, %rd5;
	ld.global.f64 	%fd7, [%rd6];
	mul.f64 	%fd8, %fd1, %fd7;
	setp.ltu.f64 	%p4, %fd8, %fd4;
	@%p4 bra 	$L__BB1_3;
	add.s64 	%rd8, %rd1, %rd5;
	st.global.f64 	[%rd8], %fd1;
	bra.uni 	$L__BB1_4;
$L__BB1_3:
	add.s64 	%rd10, %rd1, %rd5;
	mov.b64 	%rd11, 0;
	st.global.u64 	[%rd10], %rd11;
$L__BB1_4:
	ret;

}
	// .globl	bcm_ltp
.visible .entry bcm_ltp(
	.param .u64 .ptr .align 1 bcm_ltp_param_0,
	.param .u64 .ptr .align 1 bcm_ltp_param_1,
	.param .u64 .ptr .align 1 bcm_ltp_param_2,
	.param .f64 bcm_ltp_param_3,
	.param .f64 bcm_ltp_param_4,
	.param .f64 bcm_ltp_param_5,
	.param .f64 bcm_ltp_param_6,
	.param .f64 bcm_ltp_param_7,
	.param .u32 bcm_ltp_param_8
)
{
	.reg .pred 	%p<4>;
	.reg .b32 	%r<6>;
	.reg .b64 	%rd<11>;
	.reg .b64 	%fd<20>;

	ld.param.u64 	%rd1, [bcm_ltp_param_0];
	ld.param.u64 	%rd2, [bcm_ltp_param_1];
	ld.param.u64 	%rd3, [bcm_ltp_param_2];
	ld.param.f64 	%fd1, [bcm_ltp_param_3];
	ld.param.f64 	%fd2, [bcm_ltp_param_4];
	ld.param.f64 	%fd3, [bcm_ltp_param_5];
	ld.param.f64 	%fd4, [bcm_ltp_param_6];
	ld.param.f64 	%fd5, [bcm_ltp_param_7];
	ld.param.u32 	%r2, [bcm_ltp_param_8];
	mov.u32 	%r3, %ntid.x;
	mov.u32 	%r4, %ctaid.x;
	mov.u32 	%r5, %tid.x;
	mad.lo.s32 	%r1, %r3, %r4, %r5;
	setp.ge.s32 	%p1, %r1, %r2;
	@%p1 bra 	$L__BB2_2;
	cvta.to.global.u64 	%rd4, %rd1;
	cvta.to.global.u64 	%rd5, %rd3;
	cvta.to.global.u64 	%rd6, %rd2;
	mul.wide.s32 	%rd7, %r1, 8;
	add.s64 	%rd8, %rd4, %rd7;
	ld.global.f64 	%fd6, [%rd8];
	mul.f64 	%fd7, %fd1, %fd5;
	add.s64 	%rd9, %rd5, %rd7;
	ld.global.f64 	%fd8, [%rd9];
	mul.f64 	%fd9, %fd8, %fd8;
	sub.f64 	%fd10, %fd9, %fd6;
	fma.rn.f64 	%fd11, %fd7, %fd10, %fd6;
	st.global.f64 	[%rd8], %fd11;
	ld.global.f64 	%fd12, [%rd9];
	mul.f64 	%fd13, %fd2, %fd12;
	sub.f64 	%fd14, %fd12, %fd11;
	mul.f64 	%fd15, %fd13, %fd14;
	add.s64 	%rd10, %rd6, %rd7;
	ld.global.f64 	%fd16, [%rd10];
	fma.rn.f64 	%fd17, %fd5, %fd15, %fd16;
	setp.lt.f64 	%p2, %fd17, %fd3;
	setp.gt.f64 	%p3, %fd17, %fd4;
	selp.f64 	%fd18, %fd4, %fd17, %p3;
	selp.f64 	%fd19, %fd3, %fd18, %p2;
	st.global.f64 	[%rd10], %fd19;
$L__BB2_2:
	ret;

}


// ===== COMPILED SASS (sm_100) =====

	.target	sm_100

	.elftype	@"ET_EXEC"


//--------------------- .note.nv.tkinfo           --------------------------
	.section	.note.nv.tkinfo,"",@"SHT_NOTE"
	.sectionflags	@"SHF_NOTE_NV_TKINFO"
	.tkinfo
        /*0018*/ 	.word	0x00000002
        /*0030*/ 	.string	""
        /*0030*/ 	.string	"ptxas"
        /*0030*/ 	.string	"Cuda compilation tools, release 13.0, V13.0.88"
        /*0030*/ 	.string	"Build cuda_13.0.r13.0/compiler.36424714_0"
        /*0030*/ 	.string	"-arch sm_100 -m 64 "



//--------------------- .note.nv.cuinfo           --------------------------
	.section	.note.nv.cuinfo,"",@"SHT_NOTE"
	.sectionflags	@"SHF_NOTE_NV_CUINFO"
        /*0018*/ 	.short	0x0002
        /*001a*/ 	.short	0x0064
        /*001c*/ 	.short	0x0082
	.zero		2


//--------------------- .nv.info                  --------------------------
	.section	.nv.info,"",@"SHT_CUDA_INFO"
	.align	4


	//----- nvinfo : EIATTR_REGCOUNT
	.align		4
        /*0000*/ 	.byte	0x04, 0x2f
        /*0002*/ 	.short	(.L_1 - .L_0)
	.align		4
.L_0:
        /*0004*/ 	.word	index@(stdp_update)
        /*0008*/ 	.word	0x00000010


	//----- nvinfo : EIATTR_FRAME_SIZE
	.align		4
.L_1:
        /*000c*/ 	.byte	0x04, 0x11
        /*000e*/ 	.short	(.L_3 - .L_2)
	.align		4
.L_2:
        /*0010*/ 	.word	index@(stdp_update)
        /*0014*/ 	.word	0x00000000


	//----- nvinfo : EIATTR_REGCOUNT
	.align		4
.L_3:
        /*0018*/ 	.byte	0x04, 0x2f
        /*001a*/ 	.short	(.L_5 - .L_4)
	.align		4
.L_4:
        /*001c*/ 	.word	index@(propagate_branch)
        /*0020*/ 	.word	0x00000019


	//----- nvinfo : EIATTR_FRAME_SIZE
	.align		4
.L_5:
        /*0024*/ 	.byte	0x04, 0x11
        /*0026*/ 	.short	(.L_7 - .L_6)
	.align		4
.L_6:
        /*0028*/ 	.word	index@($__internal_0_$__cuda_sm20_div_rn_f64_full)
        /*002c*/ 	.word	0x00000000


	//----- nvinfo : EIATTR_FRAME_SIZE
	.align		4
.L_7:
        /*0030*/ 	.byte	0x04, 0x11
        /*0032*/ 	.short	(.L_9 - .L_8)
	.align		4
.L_8:
        /*0034*/ 	.word	index@(propagate_branch)
        /*0038*/ 	.word	0x00000000


	//----- nvinfo : EIATTR_REGCOUNT
	.align		4
.L_9:
        /*003c*/ 	.byte	0x04, 0x2f
        /*003e*/ 	.short	(.L_11 - .L_10)
	.align		4
.L_10:
        /*0040*/ 	.word	index@(bcm_ltp)
        /*0044*/ 	.word	0x00000012


	//----- nvinfo : EIATTR_FRAME_SIZE
	.align		4
.L_11:
        /*0048*/ 	.byte	0x04, 0x11
        /*004a*/ 	.short	(.L_13 - .L_12)
	.align		4
.L_12:
        /*004c*/ 	.word	index@(bcm_ltp)
        /*0050*/ 	.word	0x00000000


	//----- nvinfo : EIATTR_MIN_STACK_SIZE
	.align		4
.L_13:
        /*0054*/ 	.byte	0x04, 0x12
        /*0056*/ 	.short	(.L_15 - .L_14)
	.align		4
.L_14:
        /*0058*/ 	.word	index@(bcm_ltp)
        /*005c*/ 	.word	0x00000000


	//----- nvinfo : EIATTR_MIN_STACK_SIZE
	.align		4
.L_15:
        /*0060*/ 	.byte	0x04, 0x12
        /*0062*/ 	.short	(.L_17 - .L_16)
	.align		4
.L_16:
        /*0064*/ 	.word	index@(propagate_branch)
        /*0068*/ 	.word	0x00000000


	//----- nvinfo : EIATTR_MIN_STACK_SIZE
	.align		4
.L_17:
        /*006c*/ 	.byte	0x04, 0x12
        /*006e*/ 	.short	(.L_19 - .L_18)
	.align		4
.L_18:
        /*0070*/ 	.word	index@(stdp_update)
        /*0074*/ 	.word	0x00000000
.L_19:


//--------------------- .nv.compat                --------------------------
	.section	.nv.compat,"",@"SHT_CUDA_COMPAT_INFO"
	.align	4
        /*0000*/ 	.byte	0x02, 0x09, 0x00, 0x00, 0x02, 0x02, 0x01, 0x00, 0x02, 0x05, 0x05, 0x00, 0x03, 0x07, 0x01, 0x01
        /*0010*/ 	.byte	0x02, 0x03, 0x00, 0x00, 0x02, 0x06, 0x01, 0x00, 0x04, 0x0b, 0x08, 0x00, 0x01, 0x00, 0x00, 0x00
        /*0020*/ 	.byte	0x00, 0x00, 0x00, 0x00


//--------------------- .nv.info.bcm_ltp          --------------------------
	.section	.nv.info.bcm_ltp,"",@"SHT_CUDA_INFO"
	.sectionflags	@""
	.align	4


	//----- nvinfo : EIATTR_CUDA_API_VERSION
	.align		4
        /*0000*/ 	.byte	0x04, 0x37
        /*0002*/ 	.short	(.L_21 - .L_20)
.L_20:
        /*0004*/ 	.word	0x00000082


	//----- nvinfo : EIATTR_KPARAM_INFO
	.align		4
.L_21:
        /*0008*/ 	.byte	0x04, 0x17
        /*000a*/ 	.short	(.L_23 - .L_22)
.L_22:
        /*000c*/ 	.word	0x00000000
        /*0010*/ 	.short	0x0008
        /*0012*/ 	.short	0x0040
        /*0014*/ 	.byte	0x00, 0xf0, 0x11, 0x00


	//----- nvinfo : EIATTR_KPARAM_INFO
	.align		4
.L_23:
        /*0018*/ 	.byte	0x04, 0x17
        /*001a*/ 	.short	(.L_25 - .L_24)
.L_24:
        /*001c*/ 	.word	0x00000000
        /*0020*/ 	.short	0x0007
        /*0022*/ 	.short	0x0038
        /*0024*/ 	.byte	0x00, 0xf0, 0x21, 0x00


	//----- nvinfo : EIATTR_KPARAM_INFO
	.align		4
.L_25:
        /*0028*/ 	.byte	0x04, 0x17
        /*002a*/ 	.short	(.L_27 - .L_26)
.L_26:
        /*002c*/ 	.word	0x00000000
        /*0030*/ 	.short	0x0006
        /*0032*/ 	.short	0x0030
        /*0034*/ 	.byte	0x00, 0xf0, 0x21, 0x00


	//----- nvinfo : EIATTR_KPARAM_INFO
	.align		4
.L_27:
        /*0038*/ 	.byte	0x04, 0x17
        /*003a*/ 	.short	(.L_29 - .L_28)
.L_28:
        /*003c*/ 	.word	0x00000000
        /*0040*/ 	.short	0x0005
        /*0042*/ 	.short	0x0028
        /*0044*/ 	.byte	0x00, 0xf0, 0x21, 0x00


	//----- nvinfo : EIATTR_KPARAM_INFO
	.align		4
.L_29:
        /*0048*/ 	.byte	0x04, 0x17
        /*004a*/ 	.short	(.L_31 - .L_30)
.L_30:
        /*004c*/ 	.word	0x00000000
        /*0050*/ 	.short	0x0004
        /*0052*/ 	.short	0x0020
        /*0054*/ 	.byte	0x00, 0xf0, 0x21, 0x00


	//----- nvinfo : EIATTR_KPARAM_INFO
	.align		4
.L_31:
        /*0058*/ 	.byte	0x04, 0x17
        /*005a*/ 	.short	(.L_33 - .L_32)
.L_32:
        /*005c*/ 	.word	0x00000000
        /*0060*/ 	.short	0x0003
        /*0062*/ 	.short	0x0018
        /*0064*/ 	.byte	0x00, 0xf0, 0x21, 0x00


	//----- nvinfo : EIATTR_KPARAM_INFO
	.align		4
.L_33:
        /*0068*/ 	.byte	0x04, 0x17
        /*006a*/ 	.short	(.L_35 - .L_34)
.L_34:
        /*006c*/ 	.word	0x00000000
        /*0070*/ 	.short	0x0002
        /*0072*/ 	.short	0x0010
        /*0074*/ 	.byte	0x00, 0xf5, 0x21, 0x00


	//----- nvinfo : EIATTR_KPARAM_INFO
	.align		4
.L_35:
        /*0078*/ 	.byte	0x04, 0x17
        /*007a*/ 	.short	(.L_37 - .L_36)
.L_36:
        /*007c*/ 	.word	0x00000000
        /*0080*/ 	.short	0x0001
        /*0082*/ 	.short	0x0008
        /*0084*/ 	.byte	0x00, 0xf5, 0x21, 0x00


	//----- nvinfo : EIATTR_KPARAM_INFO
	.align		4
.L_37:
        /*0088*/ 	.byte	0x04, 0x17
        /*008a*/ 	.short	(.L_39 - .L_38)
.L_38:
        /*008c*/ 	.word	0x00000000
        /*0090*/ 	.short	0x0000
        /*0092*/ 	.short	0x0000
        /*0094*/ 	.byte	0x00, 0xf5, 0x21, 0x00


	//----- nvinfo : EIATTR_SPARSE_MMA_MASK
	.align		4
.L_39:
        /*0098*/ 	.byte	0x03, 0x50
        /*009a*/ 	.short	0x0000


	//----- nvinfo : EIATTR_MAXREG_COUNT
	.align		4
        /*009c*/ 	.byte	0x03, 0x1b
        /*009e*/ 	.short	0x00ff


	//----- nvinfo : EIATTR_MERCURY_ISA_VERSION
	.align		4
        /*00a0*/ 	.byte	0x03, 0x5f
        /*00a2*/ 	.short	0x0101


	//----- nvinfo : EIATTR_VRC_CTA_INIT_COUNT
	.align		4
        /*00a4*/ 	.byte	0x02, 0x4a
	.zero		1
	.zero		1


	//----- nvinfo : EIATTR_EXIT_INSTR_OFFSETS
	.align		4
        /*00a8*/ 	.byte	0x04, 0x1c
        /*00aa*/ 	.short	(.L_41 - .L_40)


	//   ....[0]....
.L_40:
        /*00ac*/ 	.word	0x00000070


	//   ....[1]....
        /*00b0*/ 	.word	0x00000260


	//----- nvinfo : EIATTR_CBANK_PARAM_SIZE
	.align		4
.L_41:
        /*00b4*/ 	.byte	0x03, 0x19
        /*00b6*/ 	.short	0x0044


	//----- nvinfo : EIATTR_PARAM_CBANK
	.align		4
        /*00b8*/ 	.byte	0x04, 0x0a
        /*00ba*/ 	.short	(.L_43 - .L_42)
	.align		4
.L_42:
        /*00bc*/ 	.word	index@(.nv.constant0.bcm_ltp)
        /*00c0*/ 	.short	0x0380
        /*00c2*/ 	.short	0x0044


	//----- nvinfo : EIATTR_SW_WAR
	.align		4
.L_43:
        /*00c4*/ 	.byte	0x04, 0x36
        /*00c6*/ 	.short	(.L_45 - .L_44)
.L_44:
        /*00c8*/ 	.word	0x00000008
.L_45:


//--------------------- .nv.info.propagate_branch --------------------------
	.section	.nv.info.propagate_branch,"",@"SHT_CUDA_INFO"
	.sectionflags	@""
	.align	4


	//----- nvinfo : EIATTR_CUDA_API_VERSION
	.align		4
        /*0000*/ 	.byte	0x04, 0x37
        /*0002*/ 	.short	(.L_47 - .L_46)
.L_46:
        /*0004*/ 	.word	0x00000082


	//----- nvinfo : EIATTR_KPARAM_INFO
	.align		4
.L_47:
        /*0008*/ 	.byte	0x04, 0x17
        /*000a*/ 	.short	(.L_49 - .L_48)
.L_48:
        /*000c*/ 	.word	0x00000000
        /*0010*/ 	.short	0x0005
        /*0012*/ 	.short	0x0028
        /*0014*/ 	.byte	0x00, 0xf0, 0x11, 0x00


	//----- nvinfo : EIATTR_KPARAM_INFO
	.align		4
.L_49:
        /*0018*/ 	.byte	0x04, 0x17
        /*001a*/ 	.short	(.L_51 - .L_50)
.L_50:
        /*001c*/ 	.word	0x00000000
        /*0020*/ 	.short	0x0004
        /*0022*/ 	.short	0x0020
        /*0024*/ 	.byte	0x00, 0xf5, 0x21, 0x00


	//----- nvinfo : EIATTR_KPARAM_INFO
	.align		4
.L_51:
        /*0028*/ 	.byte	0x04, 0x17
        /*002a*/ 	.short	(.L_53 - .L_52)
.L_52:
        /*002c*/ 	.word	0x00000000
        /*0030*/ 	.short	0x0003
        /*0032*/ 	.short	0x0018
        /*0034*/ 	.byte	0x00, 0xf5, 0x21, 0x00


	//----- nvinfo : EIATTR_KPARAM_INFO
	.align		4
.L_53:
        /*0038*/ 	.byte	0x04, 0x17
        /*003a*/ 	.short	(.L_55 - .L_54)
.L_54:
        /*003c*/ 	.word	0x00000000
        /*0040*/ 	.short	0x0002
        /*0042*/ 	.short	0x0010
        /*0044*/ 	.byte	0x00, 0xf0, 0x21, 0x00


	//----- nvinfo : EIATTR_KPARAM_INFO
	.align		4
.L_55:
        /*0048*/ 	.byte	0x04, 0x17
        /*004a*/ 	.short	(.L_57 - .L_56)
.L_56:
        /*004c*/ 	.word	0x00000000
        /*0050*/ 	.short	0x0001
        /*0052*/ 	.short	0x0008
        /*0054*/ 	.byte	0x00, 0xf0, 0x21, 0x00


	//----- nvinfo : EIATTR_KPARAM_INFO
	.align		4
.L_57:
        /*0058*/ 	.byte	0x04, 0x17
        /*005a*/ 	.short	(.L_59 - .L_58)
.L_58:
        /*005c*/ 	.word	0x00000000
        /*0060*/ 	.short	0x0000
        /*0062*/ 	.short	0x0000
        /*0064*/ 	.byte	0x00, 0xf0, 0x21, 0x00


	//----- nvinfo : EIATTR_SPARSE_MMA_MASK
	.align		4
.L_59:
        /*0068*/ 	.byte	0x03, 0x50
        /*006a*/ 	.short	0x0000


	//----- nvinfo : EIATTR_MAXREG_COUNT
	.align		4
        /*006c*/ 	.byte	0x03, 0x1b
        /*006e*/ 	.short	0x00ff


	//----- nvinfo : EIATTR_MERCURY_ISA_VERSION
	.align		4
        /*0070*/ 	.byte	0x03, 0x5f
        /*0072*/ 	.short	0x0101


	//----- nvinfo : EIATTR_VRC_CTA_INIT_COUNT
	.align		4
        /*0074*/ 	.byte	0x02, 0x4a
	.zero		1
	.zero		1


	//----- nvinfo : EIATTR_EXIT_INSTR_OFFSETS
	.align		4
        /*0078*/ 	.byte	0x04, 0x1c
        /*007a*/ 	.short	(.L_61 - .L_60)


	//   ....[0]....
.L_60:
        /*007c*/ 	.word	0x00000080


	//   ....[1]....
        /*0080*/ 	.word	0x00000270


	//   ....[2]....
        /*0084*/ 	.word	0x000002b0


	//----- nvinfo : EIATTR_CRS_STACK_SIZE
	.align		4
.L_61:
        /*0088*/ 	.byte	0x04, 0x1e
        /*008a*/ 	.short	(.L_63 - .L_62)
.L_62:
        /*008c*/ 	.word	0x00000000


	//----- nvinfo : EIATTR_CBANK_PARAM_SIZE
	.align		4
.L_63:
        /*0090*/ 	.byte	0x03, 0x19
        /*0092*/ 	.short	0x002c


	//----- nvinfo : EIATTR_PARAM_CBANK
	.align		4
        /*0094*/ 	.byte	0x04, 0x0a
        /*0096*/ 	.short	(.L_65 - .L_64)
	.align		4
.L_64:
        /*0098*/ 	.word	index@(.nv.constant0.propagate_branch)
        /*009c*/ 	.short	0x0380
        /*009e*/ 	.short	0x002c


	//----- nvinfo : EIATTR_SW_WAR
	.align		4
.L_65:
        /*00a0*/ 	.byte	0x04, 0x36
        /*00a2*/ 	.short	(.L_67 - .L_66)
.L_66:
        /*00a4*/ 	.word	0x00000008
.L_67:


//--------------------- .nv.info.stdp_update      --------------------------
	.section	.nv.info.stdp_update,"",@"SHT_CUDA_INFO"
	.sectionflags	@""
	.align	4


	//----- nvinfo : EIATTR_CUDA_API_VERSION
	.align		4
        /*0000*/ 	.byte	0x04, 0x37
        /*0002*/ 	.short	(.L_69 - .L_68)
.L_68:
        /*0004*/ 	.word	0x00000082


	//----- nvinfo : EIATTR_KPARAM_INFO
	.align		4
.L_69:
        /*0008*/ 	.byte	0x04, 0x17
        /*000a*/ 	.short	(.L_71 - .L_70)
.L_70:
        /*000c*/ 	.word	0x00000000
        /*0010*/ 	.short	0x000a
        /*0012*/ 	.short	0x0050
        /*0014*/ 	.byte	0x00, 0xf0, 0x11, 0x00


	//----- nvinfo : EIATTR_KPARAM_INFO
	.align		4
.L_71:
        /*0018*/ 	.byte	0x04, 0x17
        /*001a*/ 	.short	(.L_73 - .L_72)
.L_72:
        /*001c*/ 	.word	0x00000000
        /*0020*/ 	.short	0x0009
        /*0022*/ 	.short	0x0048
        /*0024*/ 	.byte	0x00, 0xf0, 0x21, 0x00


	//----- nvinfo : EIATTR_KPARAM_INFO
	.align		4
.L_73:
        /*0028*/ 	.byte	0x04, 0x17
        /*002a*/ 	.short	(.L_75 - .L_74)
.L_74:
        /*002c*/ 	.word	0x00000000
        /*0030*/ 	.short	0x0008
        /*0032*/ 	.short	0x0040
        /*0034*/ 	.byte	0x00, 0xf0, 0x21, 0x00


	//----- nvinfo : EIATTR_KPARAM_INFO
	.align		4
.L_75:
        /*0038*/ 	.byte	0x04, 0x17
        /*003a*/ 	.short	(.L_77 - .L_76)
.L_76:
        /*003c*/ 	.word	0x00000000
        /*0040*/ 	.short	0x0007
        /*0042*/ 	.short	0x0038
        /*0044*/ 	.byte	0x00, 0xf0, 0x21, 0x00


	//----- nvinfo : EIATTR_KPARAM_INFO
	.align		4
.L_77:
        /*0048*/ 	.byte	0x04, 0x17
        /*004a*/ 	.short	(.L_79 - .L_78)
.L_78:
        /*004c*/ 	.word	0x00000000
        /*0050*/ 	.short	0x0006
        /*0052*/ 	.short	0x0030
        /*0054*/ 	.byte	0x00, 0xf0, 0x21, 0x00


	//----- nvinfo : EIATTR_KPARAM_INFO
	.align		4
.L_79:
        /*0058*/ 	.byte	0x04, 0x17
        /*005a*/ 	.short	(.L_81 - .L_80)
.L_80:
        /*005c*/ 	.word	0x00000000
        /*0060*/ 	.short	0x0005
        /*0062*/ 	.short	0x0028
        /*0064*/ 	.byte	0x00, 0xf0, 0x21, 0x00


	//----- nvinfo : EIATTR_KPARAM_INFO
	.align		4
.L_81:
        /*0068*/ 	.byte	0x04, 0x17
        /*006a*/ 	.short	(.L_83 - .L_82)
.L_82:
        /*006c*/ 	.word	0x00000000
        /*0070*/ 	.short	0x0004
        /*0072*/ 	.short	0x0020
        /*0074*/ 	.byte	0x00, 0xf0, 0x21, 0x00


	//----- nvinfo : EIATTR_KPARAM_INFO
	.align		4
.L_83:
        /*0078*/ 	.byte	0x04, 0x17
        /*007a*/ 	.short	(.L_85 - .L_84)
.L_84:
        /*007c*/ 	.word	0x00000000
        /*0080*/ 	.short	0x0003
        /*0082*/ 	.short	0x0018
        /*0084*/ 	.byte	0x00, 0xf5, 0x21, 0x00


	//----- nvinfo : EIATTR_KPARAM_INFO
	.align		4
.L_85:
        /*0088*/ 	.byte	0x04, 0x17
        /*008a*/ 	.short	(.L_87 - .L_86)
.L_86:
        /*008c*/ 	.word	0x00000000
        /*0090*/ 	.short	0x0002
        /*0092*/ 	.short	0x0010
        /*0094*/ 	.byte	0x00, 0xf5, 0x21, 0x00


	//----- nvinfo : EIATTR_KPARAM_INFO
	.align		4
.L_87:
        /*0098*/ 	.byte	0x04, 0x17
        /*009a*/ 	.short	(.L_89 - .L_88)
.L_88:
        /*009c*/ 	.word	0x00000000
        /*00a0*/ 	.short	0x0001
        /*00a2*/ 	.short	0x0008
        /*00a4*/ 	.byte	0x00, 0xf5, 0x21, 0x00


	//----- nvinfo : EIATTR_KPARAM_INFO
	.align		4
.L_89:
        /*00a8*/ 	.byte	0x04, 0x17
        /*00aa*/ 	.short	(.L_91 - .L_90)
.L_90:
        /*00ac*/ 	.word	0x00000000
        /*00b0*/ 	.short	0x0000
        /*00b2*/ 	.short	0x0000
        /*00b4*/ 	.byte	0x00, 0xf5, 0x21, 0x00


	//----- nvinfo : EIATTR_SPARSE_MMA_MASK
	.align		4
.L_91:
        /*00b8*/ 	.byte	0x03, 0x50
        /*00ba*/ 	.short	0x0000


	//----- nvinfo : EIATTR_MAXREG_COUNT
	.align		4
        /*00bc*/ 	.byte	0x03, 0x1b
        /*00be*/ 	.short	0x00ff


	//----- nvinfo : EIATTR_MERCURY_ISA_VERSION
	.align		4
        /*00c0*/ 	.byte	0x03, 0x5f
        /*00c2*/ 	.short	0x0101


	//----- nvinfo : EIATTR_VRC_CTA_INIT_COUNT
	.align		4
        /*00c4*/ 	.byte	0x02, 0x4a
	.zero		1
	.zero		1


	//----- nvinfo : EIATTR_EXIT_INSTR_OFFSETS
	.align		4
        /*00c8*/ 	.byte	0x04, 0x1c
        /*00ca*/ 	.short	(.L_93 - .L_92)


	//   ....[0]....
.L_92:
        /*00cc*/ 	.word	0x00000070


	//   ....[1]....
        /*00d0*/ 	.word	0x00000250


	//----- nvinfo : EIATTR_CBANK_PARAM_SIZE
	.align		4
.L_93:
        /*00d4*/ 	.byte	0x03, 0x19
        /*00d6*/ 	.short	0x0054


	//----- nvinfo : EIATTR_PARAM_CBANK
	.align		4
        /*00d8*/ 	.byte	0x04, 0x0a
        /*00da*/ 	.short	(.L_95 - .L_94)
	.align		4
.L_94:
        /*00dc*/ 	.word	index@(.nv.constant0.stdp_update)
        /*00e0*/ 	.short	0x0380
        /*00e2*/ 	.short	0x0054


	//----- nvinfo : EIATTR_SW_WAR
	.align		4
.L_95:
        /*00e4*/ 	.byte	0x04, 0x36
        /*00e6*/ 	.short	(.L_97 - .L_96)
.L_96:
        /*00e8*/ 	.word	0x00000008
.L_97:


//--------------------- .nv.callgraph             --------------------------
	.section	.nv.callgraph,"",@"SHT_CUDA_CALLGRAPH"
	.align	4
	.sectionentsize	8
	.align		4
        /*0000*/ 	.word	0x00000000
	.align		4
        /*0004*/ 	.word	0xffffffff
	.align		4
        /*0008*/ 	.word	0x00000000
	.align		4
        /*000c*/ 	.word	0xfffffffe
	.align		4
        /*0010*/ 	.word	0x00000000
	.align		4
        /*0014*/ 	.word	0xfffffffd
	.align		4
        /*0018*/ 	.word	0x00000000
	.align		4
        /*001c*/ 	.word	0xfffffffc


//--------------------- .text.bcm_ltp             --------------------------
	.section	.text.bcm_ltp,"ax",@progbits
	.align	128
        .global         bcm_ltp
        .type           bcm_ltp,@function
        .size           bcm_ltp,(.L_x_10 - bcm_ltp)
        .other          bcm_ltp,@"STO_CUDA_ENTRY STV_DEFAULT"
bcm_ltp:
.text.bcm_ltp:
[----:B------:R-:W-:Y:S01]  /*0000*/  LDC R1, c[0x0][0x37c] ;  /* 0x0000df00ff017b82 */ /* 0x000fe20000000800 */
[----:B------:R-:W0:Y:S01]  /*0010*/  S2R R15, SR_CTAID.X ;  /* 0x00000000000f7919 */ /* 0x000e220000002500 */
[----:B------:R-:W0:Y:S01]  /*0020*/  LDCU UR4, c[0x0][0x360] ;  /* 0x00006c00ff0477ac */ /* 0x000e220008000800 */
[----:B------:R-:W0:Y:S01]  /*0030*/  S2R R0, SR_TID.X ;  /* 0x0000000000007919 */ /* 0x000e220000002100 */
[----:B------:R-:W1:Y:S01]  /*0040*/  LDCU UR5, c[0x0][0x3c0] ;  /* 0x00007800ff0577ac */ /* 0x000e620008000800 */
[----:B0-----:R-:W-:-:S05]  /*0050*/  IMAD R15, R15, UR4, R0 ;  /* 0x000000040f0f7c24 */ /* 0x001fca000f8e0200 */
[----:B-1----:R-:W-:-:S13]  /*0060*/  ISETP.GE.AND P0, PT, R15, UR5, PT ;  /* 0x000000050f007c0c */ /* 0x002fda000bf06270 */
[----:B------:R-:W-:Y:S05]  /*0070*/  @P0 EXIT ;  /* 0x000000000000094d */ /* 0x000fea0003800000 */
[----:B------:R-:W0:Y:S01]  /*0080*/  LDC.64 R2, c[0x0][0x380] ;  /* 0x0000e000ff027b82 */ /* 0x000e220000000a00 */
[----:B------:R-:W1:Y:S01]  /*0090*/  LDCU.64 UR4, c[0x0][0x358] ;  /* 0x00006b00ff0477ac */ /* 0x000e620008000a00 */
[----:B------:R-:W2:Y:S06]  /*00a0*/  LDCU.128 UR12, c[0x0][0x3b0] ;  /* 0x00007600ff0c77ac */ /* 0x000eac0008000c00 */
[----:B------:R-:W3:Y:S01]  /*00b0*/  LDC.64 R8, c[0x0][0x390] ;  /* 0x0000e400ff087b82 */ /* 0x000ee20000000a00 */
[----:B------:R-:W4:Y:S01]  /*00c0*/  LDCU.128 UR8, c[0x0][0x3a0] ;  /* 0x00007400ff0877ac */ /* 0x000f220008000c00 */
[----:B------:R-:W5:Y:S06]  /*00d0*/  LDCU.64 UR6, c[0x0][0x3b0] ;  /* 0x00007600ff0677ac */ /* 0x000f6c0008000a00 */
[----:B------:R-:W2:Y:S01]  /*00e0*/  LDC.64 R6, c[0x0][0x398] ;  /* 0x0000e600ff067b82 */ /* 0x000ea20000000a00 */
[----:B0-----:R-:W-:-:S07]  /*00f0*/  IMAD.WIDE R2, R15, 0x8, R2 ;  /* 0x000000080f027825 */ /* 0x001fce00078e0202 */
[----:B------:R-:W0:Y:S01]  /*0100*/  LDC.64 R12, c[0x0][0x388] ;  /* 0x0000e200ff0c7b82 */ /* 0x000e220000000a00 */
[----:B-1----:R-:W4:Y:S01]  /*0110*/  LDG.E.64 R4, desc[UR4][R2.64] ;  /* 0x0000000402047981 */ /* 0x002f22000c1e1b00 */
[----:B---3--:R-:W-:-:S05]  /*0120*/  IMAD.WIDE R8, R15, 0x8, R8 ;  /* 0x000000080f087825 */ /* 0x008fca00078e0208 */
[----:B------:R-:W4:Y:S01]  /*0130*/  LDG.E.64 R10, desc[UR4][R8.64] ;  /* 0x00000004080a7981 */ /* 0x000f22000c1e1b00 */
[----:B--2---:R-:W-:Y:S01]  /*0140*/  DMUL R6, R6, UR14 ;  /* 0x0000000e06067c28 */ /* 0x004fe20008000000 */
[----:B0-----:R-:W-:Y:S01]  /*0150*/  IMAD.WIDE R12, R15, 0x8, R12 ;  /* 0x000000080f0c7825 */ /* 0x001fe200078e020c */
[----:B----4-:R-:W-:-:S08]  /*0160*/  DFMA R10, R10, R10, -R4 ;  /* 0x0000000a0a0a722b */ /* 0x010fd00000000804 */
[----:B------:R-:W-:-:S07]  /*0170*/  DFMA R6, R6, R10, R4 ;  /* 0x0000000a0606722b */ /* 0x000fce0000000004 */
[----:B------:R5:W-:Y:S04]  /*0180*/  STG.E.64 desc[UR4][R2.64], R6 ;  /* 0x0000000602007986 */ /* 0x000be8000c101b04 */
[----:B------:R-:W2:Y:S04]  /*0190*/  LDG.E.64 R4, desc[UR4][R8.64] ;  /* 0x0000000408047981 */ /* 0x000ea8000c1e1b00 */
[----:B------:R-:W3:Y:S01]  /*01a0*/  LDG.E.64 R14, desc[UR4][R12.64] ;  /* 0x000000040c0e7981 */ /* 0x000ee2000c1e1b00 */
[----:B--2---:R-:W-:Y:S02]  /*01b0*/  DADD R10, -R6, R4 ;  /* 0x00000000060a7229 */ /* 0x004fe40000000104 */
[----:B------:R-:W-:-:S08]  /*01c0*/  DMUL R4, R4, UR8 ;  /* 0x0000000804047c28 */ /* 0x000fd00008000000 */
[----:B------:R-:W-:-:S08]  /*01d0*/  DMUL R4, R4, R10 ;  /* 0x0000000a04047228 */ /* 0x000fd00000000000 */
[----:B---3--:R-:W-:-:S08]  /*01e0*/  DFMA R4, R4, UR14, R14 ;  /* 0x0000000e04047c2b */ /* 0x008fd0000800000e */
[C---:B------:R-:W-:Y:S02]  /*01f0*/  DSETP.GEU.AND P1, PT, R4.reuse, UR10, PT ;  /* 0x0000000a04007e2a */ /* 0x040fe4000bf2e000 */
[----:B------:R-:W-:-:S06]  /*0200*/  DSETP.GT.AND P0, PT, R4, UR12, PT ;  /* 0x0000000c04007e2a */ /* 0x000fcc000bf04000 */
[----:B-----5:R-:W-:Y:S02]  /*0210*/  FSEL R2, R4, UR6, !P0 ;  /* 0x0000000604027c08 */ /* 0x020fe4000c000000 */
[----:B------:R-:W-:-:S04]  /*0220*/  FSEL R3, R5, UR7, !P0 ;  /* 0x0000000705037c08 */ /* 0x000fc8000c000000 */
[----:B------:R-:W0:Y:S08]  /*0230*/  @!P1 LDC R2, c[0x0][0x3a8] ;  /* 0x0000ea00ff029b82 */ /* 0x000e300000000800 */
[----:B------:R-:W0:Y:S02]  /*0240*/  @!P1 LDC R3, c[0x0][0x3ac] ;  /* 0x0000eb00ff039b82 */ /* 0x000e240000000800 */
[----:B0-----:R-:W-:Y:S01]  /*0250*/  STG.E.64 desc[UR4][R12.64], R2 ;  /* 0x000000020c007986 */ /* 0x001fe2000c101b04 */
[----:B------:R-:W-:Y:S05]  /*0260*/  EXIT ;  /* 0x000000000000794d */ /* 0x000fea0003800000 */
.L_x_0:
[----:B------:R-:W-:-:S00]  /*0270*/  BRA `(.L_x_0) ;  /* 0xfffffffc00fc7947 */ /* 0x000fc0000383ffff */
[----:B------:R-:W-:-:S00]  /*0280*/  NOP ;  /* 0x0000000000007918 */ /* 0x000fc00000000000 */
[----:B------:R-:W-:-:S00]  /*0290*/  NOP ;  /* 0x0000000000007918 */ /* 0x000fc00000000000 */
[----:B------:R-:W-:-:S00]  /*02a0*/  NOP ;  /* 0x0000000000007918 */ /* 0x000fc00000000000 */
[----:B------:R-:W-:-:S00]  /*02b0*/  NOP ;  /* 0x0000000000007918 */ /* 0x000fc00000000000 */
[----:B------:R-:W-:-:S00]  /*02c0*/  NOP ;  /* 0x0000000000007918 */ /* 0x000fc00000000000 */
[----:B------:R-:W-:-:S00]  /*02d0*/  NOP ;  /* 0x0000000000007918 */ /* 0x000fc00000000000 */
[----:B------:R-:W-:-:S00]  /*02e0*/  NOP ;  /* 0x0000000000007918 */ /* 0x000fc00000000000 */
[----:B------:R-:W-:-:S00]  /*02f0*/  NOP ;  /* 0x0000000000007918 */ /* 0x000fc00000000000 */
.L_x_10:


//--------------------- .text.propagate_branch    --------------------------
	.section	.text.propagate_branch,"ax",@progbits
	.align	128
        .global         propagate_branch
        .type           propagate_branch,@function
        .size           propagate_branch,(.L_x_9 - propagate_branch)
        .other          propagate_branch,@"STO_CUDA_ENTRY STV_DEFAULT"
propagate_branch:
.text.propagate_branch:
[----:B------:R-:W-:Y:S01]  /*0000*/  LDC R1, c[0x0][0x37c] ;  /* 0x0000df00ff017b82 */ /* 0x000fe20000000800 */
[----:B------:R-:W0:Y:S07]  /*0010*/  S2R R0, SR_CTAID.X ;  /* 0x0000000000007919 */ /* 0x000e2e0000002500 */
[----:B------:R-:W1:Y:S01]  /*0020*/  LDC R5, c[0x0][0x3a8] ;  /* 0x0000ea00ff057b82 */ /* 0x000e620000000800 */
[----:B------:R-:W0:Y:S01]  /*0030*/  LDCU UR4, c[0x0][0x360] ;  /* 0x00006c00ff0477ac */ /* 0x000e220008000800 */
[----:B------:R-:W0:Y:S01]  /*0040*/  S2R R3, SR_TID.X ;  /* 0x0000000000037919 */ /* 0x000e220000002100 */
[----:B-1----:R-:W-:Y:S01]  /*0050*/  ISETP.GE.AND P0, PT, R5, 0x1, PT ;  /* 0x000000010500780c */ /* 0x002fe20003f06270 */
[----:B0-----:R-:W-:-:S05]  /*0060*/  IMAD R0, R0, UR4, R3 ;  /* 0x0000000400007c24 */ /* 0x001fca000f8e0203 */
[----:B------:R-:W-:-:S13]  /*0070*/  ISETP.GE.OR P0, PT, R0, R5, !P0 ;  /* 0x000000050000720c */ /* 0x000fda0004706670 */
[----:B------:R-:W-:Y:S05]  /*0080*/  @P0 EXIT ;  /* 0x000000000000094d */ /* 0x000fea0003800000 */
[----:B------:R-:W0:Y:S01]  /*0090*/  I2F.F64.U32 R4, R5 ;  /* 0x0000000500047312 */ /* 0x000e220000201800 */
[----:B------:R-:W-:Y:S01]  /*00a0*/  IMAD.MOV.U32 R2, RZ, RZ, 0x1 ;  /* 0x00000001ff027424 */ /* 0x000fe200078e00ff */
[----:B------:R-:W1:Y:S01]  /*00b0*/  LDC.64 R10, c[0x0][0x380] ;  /* 0x0000e000ff0a7b82 */ /* 0x000e620000000a00 */
[----:B------:R-:W2:Y:S07]  /*00c0*/  LDCU.64 UR4, c[0x0][0x358] ;  /* 0x00006b00ff0477ac */ /* 0x000eae0008000a00 */
[----:B------:R-:W1:Y:S01]  /*00d0*/  LDC.64 R12, c[0x0][0x388] ;  /* 0x0000e200ff0c7b82 */ /* 0x000e620000000a00 */
[----:B0-----:R-:W0:Y:S02]  /*00e0*/  MUFU.RCP64H R3, R5 ;  /* 0x0000000500037308 */ /* 0x001e240000001800 */
[----:B0-----:R-:W-:-:S08]  /*00f0*/  DFMA R6, -R4, R2, 1 ;  /* 0x3ff000000406742b */ /* 0x001fd00000000102 */
[----:B------:R-:W-:-:S08]  /*0100*/  DFMA R6, R6, R6, R6 ;  /* 0x000000060606722b */ /* 0x000fd00000000006 */
[----:B------:R-:W-:Y:S02]  /*0110*/  DFMA R2, R2, R6, R2 ;  /* 0x000000060202722b */ /* 0x000fe40000000002 */
[----:B-1----:R-:W-:-:S06]  /*0120*/  DMUL R6, R10, R12 ;  /* 0x0000000c0a067228 */ /* 0x002fcc0000000000 */
[----:B------:R-:W-:-:S04]  /*0130*/  DFMA R8, -R4, R2, 1 ;  /* 0x3ff000000408742b */ /* 0x000fc80000000102 */
[----:B------:R-:W-:-:S04]  /*0140*/  FSETP.GEU.AND P1, PT, |R7|, 6.5827683646048100446e-37, PT ;  /* 0x036000000700780b */ /* 0x000fc80003f2e200 */
[----:B------:R-:W-:-:S08]  /*0150*/  DFMA R2, R2, R8, R2 ;  /* 0x000000080202722b */ /* 0x000fd00000000002 */
[----:B------:R-:W-:-:S08]  /*0160*/  DMUL R8, R6, R2 ;  /* 0x0000000206087228 */ /* 0x000fd00000000000 */
[----:B------:R-:W-:-:S08]  /*0170*/  DFMA R10, -R4, R8, R6 ;  /* 0x00000008040a722b */ /* 0x000fd00000000106 */
[----:B------:R-:W-:-:S10]  /*0180*/  DFMA R2, R2, R10, R8 ;  /* 0x0000000a0202722b */ /* 0x000fd40000000008 */
[----:B------:R-:W-:-:S05]  /*0190*/  FFMA R8, RZ, R5, R3 ;  /* 0x00000005ff087223 */ /* 0x000fca0000000003 */
[----:B------:R-:W-:-:S13]  /*01a0*/  FSETP.GT.AND P0, PT, |R8|, 1.469367938527859385e-39, PT ;  /* 0x001000000800780b */ /* 0x000fda0003f04200 */
[----:B--2---:R-:W-:Y:S05]  /*01b0*/  @P0 BRA P1, `(.L_x_1) ;  /* 0x0000000000080947 */ /* 0x004fea0000800000 */
[----:B------:R-:W-:-:S07]  /*01c0*/  MOV R10, 0x1e0 ;  /* 0x000001e0000a7802 */ /* 0x000fce0000000f00 */
[----:B------:R-:W-:Y:S05]  /*01d0*/  CALL.REL.NOINC `($__internal_0_$__cuda_sm20_div_rn_f64_full) ;  /* 0x0000000000387944 */ /* 0x000fea0003c00000 */
.L_x_1:
[----:B------:R-:W0:Y:S08]  /*01e0*/  LDC.64 R4, c[0x0][0x398] ;  /* 0x0000e600ff047b82 */ /* 0x000e300000000a00 */
[----:B------:R-:W1:Y:S01]  /*01f0*/  LDC.64 R8, c[0x0][0x390] ;  /* 0x0000e400ff087b82 */ /* 0x000e620000000a00 */
[----:B0-----:R-:W-:-:S06]  /*0200*/  IMAD.WIDE R4, R0, 0x8, R4 ;  /* 0x0000000800047825 */ /* 0x001fcc00078e0204 */
[----:B------:R-:W2:Y:S02]  /*0210*/  LDG.E.64 R4, desc[UR4][R4.64] ;  /* 0x0000000404047981 */ /* 0x000ea4000c1e1b00 */
[----:B--2---:R-:W-:-:S08]  /*0220*/  DMUL R6, R4, R2 ;  /* 0x0000000204067228 */ /* 0x004fd00000000000 */
[----:B-1----:R-:W-:-:S14]  /*0230*/  DSETP.GE.AND P0, PT, R6, R8, PT ;  /* 0x000000080600722a */ /* 0x002fdc0003f06000 */
[----:B------:R-:W0:Y:S02]  /*0240*/  @P0 LDC.64 R6, c[0x0][0x3a0] ;  /* 0x0000e800ff060b82 */ /* 0x000e240000000a00 */
[----:B0-----:R-:W-:-:S05]  /*0250*/  @P0 IMAD.WIDE R6, R0, 0x8, R6 ;  /* 0x0000000800060825 */ /* 0x001fca00078e0206 */
[----:B------:R0:W-:Y:S01]  /*0260*/  @P0 STG.E.64 desc[UR4][R6.64], R2 ;  /* 0x0000000206000986 */ /* 0x0001e2000c101b04 */
[----:B------:R-:W-:Y:S05]  /*0270*/  @P0 EXIT ;  /* 0x000000000000094d */ /* 0x000fea0003800000 */
[----:B0-----:R-:W0:Y:S02]  /*0280*/  LDC.64 R2, c[0x0][0x3a0] ;  /* 0x0000e800ff027b82 */ /* 0x001e240000000a00 */
[----:B0-----:R-:W-:-:S05]  /*0290*/  IMAD.WIDE R2, R0, 0x8, R2 ;  /* 0x0000000800027825 */ /* 0x001fca00078e0202 */
[----:B------:R-:W-:Y:S01]  /*02a0*/  STG.E.64 desc[UR4][R2.64], RZ ;  /* 0x000000ff02007986 */ /* 0x000fe2000c101b04 */
[----:B------:R-:W-:Y:S05]  /*02b0*/  EXIT ;  /* 0x000000000000794d */ /* 0x000fea0003800000 */
        .weak           $__internal_0_$__cuda_sm20_div_rn_f64_full
        .type           $__internal_0_$__cuda_sm20_div_rn_f64_full,@function
        .size           $__internal_0_$__cuda_sm20_div_rn_f64_full,(.L_x_9 - $__internal_0_$__cuda_sm20_div_rn_f64_full)
$__internal_0_$__cuda_sm20_div_rn_f64_full:
[C---:B------:R-:W-:Y:S01]  /*02c0*/  FSETP.GEU.AND P0, PT, |R5|.reuse, 1.469367938527859385e-39, PT ;  /* 0x001000000500780b */ /* 0x040fe20003f0e200 */
[----:B------:R-:W-:Y:S01]  /*02d0*/  IMAD.MOV.U32 R8, RZ, RZ, 0x1 ;  /* 0x00000001ff087424 */ /* 0x000fe200078e00ff */
[C---:B------:R-:W-:Y:S01]  /*02e0*/  LOP3.LUT R2, R5.reuse, 0x800fffff, RZ, 0xc0, !PT ;  /* 0x800fffff05027812 */ /* 0x040fe200078ec0ff */
[----:B------:R-:W-:Y:S01]  /*02f0*/  IMAD.MOV.U32 R11, RZ, RZ, 0x1ca00000 ;  /* 0x1ca00000ff0b7424 */ /* 0x000fe200078e00ff */
[----:B------:R-:W-:Y:S02]  /*0300*/  LOP3.LUT R15, R5, 0x7ff00000, RZ, 0xc0, !PT ;  /* 0x7ff00000050f7812 */ /* 0x000fe400078ec0ff */
[----:B------:R-:W-:Y:S01]  /*0310*/  LOP3.LUT R3, R2, 0x3ff00000, RZ, 0xfc, !PT ;  /* 0x3ff0000002037812 */ /* 0x000fe200078efcff */
[----:B------:R-:W-:Y:S01]  /*0320*/  IMAD.MOV.U32 R2, RZ, RZ, R4 ;  /* 0x000000ffff027224 */ /* 0x000fe200078e0004 */
[----:B------:R-:W-:-:S04]  /*0330*/  LOP3.LUT R14, R7, 0x7ff00000, RZ, 0xc0, !PT ;  /* 0x7ff00000070e7812 */ /* 0x000fc800078ec0ff */
[----:B------:R-:W-:Y:S01]  /*0340*/  ISETP.GE.U32.AND P1, PT, R14, R15, PT ;  /* 0x0000000f0e00720c */ /* 0x000fe20003f26070 */
[----:B------:R-:W-:Y:S01]  /*0350*/  @!P0 DMUL R2, R4, 8.98846567431157953865e+307 ;  /* 0x7fe0000004028828 */ /* 0x000fe20000000000 */
[----:B------:R-:W-:-:S05]  /*0360*/  IMAD.MOV.U32 R21, RZ, RZ, R14 ;  /* 0x000000ffff157224 */ /* 0x000fca00078e000e */
[----:B------:R-:W0:Y:S02]  /*0370*/  MUFU.RCP64H R9, R3 ;  /* 0x0000000300097308 */ /* 0x000e240000001800 */
[----:B0-----:R-:W-:-:S08]  /*0380*/  DFMA R12, R8, -R2, 1 ;  /* 0x3ff00000080c742b */ /* 0x001fd00000000802 */
[----:B------:R-:W-:-:S08]  /*0390*/  DFMA R12, R12, R12, R12 ;  /* 0x0000000c0c0c722b */ /* 0x000fd0000000000c */
[----:B------:R-:W-:Y:S01]  /*03a0*/  DFMA R12, R8, R12, R8 ;  /* 0x0000000c080c722b */ /* 0x000fe20000000008 */
[----:B------:R-:W-:Y:S01]  /*03b0*/  SEL R9, R11, 0x63400000, !P1 ;  /* 0x634000000b097807 */ /* 0x000fe20004800000 */
[----:B------:R-:W-:Y:S01]  /*03c0*/  IMAD.MOV.U32 R8, RZ, RZ, R6 ;  /* 0x000000ffff087224 */ /* 0x000fe200078e0006 */
[----:B------:R-:W-:Y:S02]  /*03d0*/  FSETP.GEU.AND P1, PT, |R7|, 1.469367938527859385e-39, PT ;  /* 0x001000000700780b */ /* 0x000fe40003f2e200 */
[----:B------:R-:W-:-:S03]  /*03e0*/  LOP3.LUT R9, R9, 0x800fffff, R7, 0xf8, !PT ;  /* 0x800fffff09097812 */ /* 0x000fc600078ef807 */
[----:B------:R-:W-:-:S08]  /*03f0*/  DFMA R16, R12, -R2, 1 ;  /* 0x3ff000000c10742b */ /* 0x000fd00000000802 */
[----:B------:R-:W-:Y:S01]  /*0400*/  DFMA R12, R12, R16, R12 ;  /* 0x000000100c0c722b */ /* 0x000fe2000000000c */
[----:B------:R-:W-:Y:S10]  /*0410*/  @P1 BRA `(.L_x_2) ;  /* 0x0000000000201947 */ /* 0x000ff40003800000 */
[----:B------:R-:W-:Y:S01]  /*0420*/  LOP3.LUT R17, R5, 0x7ff00000, RZ, 0xc0, !PT ;  /* 0x7ff0000005117812 */ /* 0x000fe200078ec0ff */
[----:B------:R-:W-:-:S03]  /*0430*/  IMAD.MOV.U32 R16, RZ, RZ, RZ ;  /* 0x000000ffff107224 */ /* 0x000fc600078e00ff */
[----:B------:R-:W-:-:S04]  /*0440*/  ISETP.GE.U32.AND P1, PT, R14, R17, PT ;  /* 0x000000110e00720c */ /* 0x000fc80003f26070 */
[----:B------:R-:W-:-:S04]  /*0450*/  SEL R17, R11, 0x63400000, !P1 ;  /* 0x634000000b117807 */ /* 0x000fc80004800000 */
[----:B------:R-:W-:-:S04]  /*0460*/  LOP3.LUT R17, R17, 0x80000000, R7, 0xf8, !PT ;  /* 0x8000000011117812 */ /* 0x000fc800078ef807 */
[----:B------:R-:W-:-:S06]  /*0470*/  LOP3.LUT R17, R17, 0x100000, RZ, 0xfc, !PT ;  /* 0x0010000011117812 */ /* 0x000fcc00078efcff */
[----:B------:R-:W-:-:S10]  /*0480*/  DFMA R8, R8, 2, -R16 ;  /* 0x400000000808782b */ /* 0x000fd40000000810 */
[----:B------:R-:W-:-:S07]  /*0490*/  LOP3.LUT R21, R9, 0x7ff00000, RZ, 0xc0, !PT ;  /* 0x7ff0000009157812 */ /* 0x000fce00078ec0ff */
.L_x_2:
[----:B------:R-:W-:Y:S01]  /*04a0*/  IMAD.MOV.U32 R20, RZ, RZ, R15 ;  /* 0x000000ffff147224 */ /* 0x000fe200078e000f */
[----:B------:R-:W-:Y:S01]  /*04b0*/  @!P0 LOP3.LUT R20, R3, 0x7ff00000, RZ, 0xc0, !PT ;  /* 0x7ff0000003148812 */ /* 0x000fe200078ec0ff */
[----:B------:R-:W-:Y:S01]  /*04c0*/  VIADD R15, R21, 0xffffffff ;  /* 0xffffffff150f7836 */ /* 0x000fe20000000000 */
[----:B------:R-:W-:-:S03]  /*04d0*/  DMUL R16, R12, R8 ;  /* 0x000000080c107228 */ /* 0x000fc60000000000 */
[----:B------:R-:W-:Y:S01]  /*04e0*/  VIADD R22, R20, 0xffffffff ;  /* 0xffffffff14167836 */ /* 0x000fe20000000000 */
[----:B------:R-:W-:-:S04]  /*04f0*/  ISETP.GT.U32.AND P0, PT, R15, 0x7feffffe, PT ;  /* 0x7feffffe0f00780c */ /* 0x000fc80003f04070 */
[----:B------:R-:W-:Y:S01]  /*0500*/  ISETP.GT.U32.OR P0, PT, R22, 0x7feffffe, P0 ;  /* 0x7feffffe1600780c */ /* 0x000fe20000704470 */
[----:B------:R-:W-:-:S08]  /*0510*/  DFMA R18, R16, -R2, R8 ;  /* 0x800000021012722b */ /* 0x000fd00000000008 */
[----:B------:R-:W-:-:S04]  /*0520*/  DFMA R12, R12, R18, R16 ;  /* 0x000000120c0c722b */ /* 0x000fc80000000010 */
[----:B------:R-:W-:Y:S07]  /*0530*/  @P0 BRA `(.L_x_3) ;  /* 0x00000000006c0947 */ /* 0x000fee0003800000 */
[----:B------:R-:W-:-:S04]  /*0540*/  LOP3.LUT R7, R5, 0x7ff00000, RZ, 0xc0, !PT ;  /* 0x7ff0000005077812 */ /* 0x000fc800078ec0ff */
[CC--:B------:R-:W-:Y:S02]  /*0550*/  VIADDMNMX R6, R14.reuse, -R7.reuse, 0xb9600000, !PT ;  /* 0xb96000000e067446 */ /* 0x0c0fe40007800907 */
[----:B------:R-:W-:Y:S02]  /*0560*/  ISETP.GE.U32.AND P0, PT, R14, R7, PT ;  /* 0x000000070e00720c */ /* 0x000fe40003f06070 */
[----:B------:R-:W-:Y:S02]  /*0570*/  VIMNMX R6, PT, PT, R6, 0x46a00000, PT ;  /* 0x46a0000006067848 */ /* 0x000fe40003fe0100 */
[----:B------:R-:W-:-:S05]  /*0580*/  SEL R11, R11, 0x63400000, !P0 ;  /* 0x634000000b0b7807 */ /* 0x000fca0004000000 */
[----:B------:R-:W-:Y:S02]  /*0590*/  IMAD.IADD R11, R6, 0x1, -R11 ;  /* 0x00000001060b7824 */ /* 0x000fe400078e0a0b */
[----:B------:R-:W-:Y:S02]  /*05a0*/  IMAD.MOV.U32 R6, RZ, RZ, RZ ;  /* 0x000000ffff067224 */ /* 0x000fe400078e00ff */
[----:B------:R-:W-:-:S06]  /*05b0*/  VIADD R7, R11, 0x7fe00000 ;  /* 0x7fe000000b077836 */ /* 0x000fcc0000000000 */
[----:B------:R-:W-:-:S10]  /*05c0*/  DMUL R14, R12, R6 ;  /* 0x000000060c0e7228 */ /* 0x000fd40000000000 */
[----:B------:R-:W-:-:S13]  /*05d0*/  FSETP.GTU.AND P0, PT, |R15|, 1.469367938527859385e-39, PT ;  /* 0x001000000f00780b */ /* 0x000fda0003f0c200 */
[----:B------:R-:W-:Y:S05]  /*05e0*/  @P0 BRA `(.L_x_4) ;  /* 0x0000000000940947 */ /* 0x000fea0003800000 */
[----:B------:R-:W-:Y:S01]  /*05f0*/  DFMA R2, R12, -R2, R8 ;  /* 0x800000020c02722b */ /* 0x000fe20000000008 */
[----:B------:R-:W-:-:S09]  /*0600*/  IMAD.MOV.U32 R6, RZ, RZ, RZ ;  /* 0x000000ffff067224 */ /* 0x000fd200078e00ff */
[C---:B------:R-:W-:Y:S02]  /*0610*/  FSETP.NEU.AND P0, PT, R3.reuse, RZ, PT ;  /* 0x000000ff0300720b */ /* 0x040fe40003f0d000 */
[----:B------:R-:W-:-:S04]  /*0620*/  LOP3.LUT R5, R3, 0x80000000, R5, 0x48, !PT ;  /* 0x8000000003057812 */ /* 0x000fc800078e4805 */
[----:B------:R-:W-:-:S07]  /*0630*/  LOP3.LUT R7, R5, R7, RZ, 0xfc, !PT ;  /* 0x0000000705077212 */ /* 0x000fce00078efcff */
[----:B------:R-:W-:Y:S05]  /*0640*/  @!P0 BRA `(.L_x_4) ;  /* 0x00000000007c8947 */ /* 0x000fea0003800000 */
[----:B------:R-:W-:Y:S01]  /*0650*/  IMAD.MOV R3, RZ, RZ, -R11 ;  /* 0x000000ffff037224 */ /* 0x000fe200078e0a0b */
[----:B------:R-:W-:Y:S01]  /*0660*/  DMUL.RP R6, R12, R6 ;  /* 0x000000060c067228 */ /* 0x000fe20000008000 */
[----:B------:R-:W-:Y:S01]  /*0670*/  IMAD.MOV.U32 R2, RZ, RZ, RZ ;  /* 0x000000ffff027224 */ /* 0x000fe200078e00ff */
[----:B------:R-:W-:-:S05]  /*0680*/  IADD3 R11, PT, PT, -R11, -0x43300000, RZ ;  /* 0xbcd000000b0b7810 */ /* 0x000fca0007ffe1ff */
[----:B------:R-:W-:-:S03]  /*0690*/  DFMA R2, R14, -R2, R12 ;  /* 0x800000020e02722b */ /* 0x000fc6000000000c */
[----:B------:R-:W-:-:S07]  /*06a0*/  LOP3.LUT R5, R7, R5, RZ, 0x3c, !PT ;  /* 0x0000000507057212 */ /* 0x000fce00078e3cff */
[----:B------:R-:W-:-:S04]  /*06b0*/  FSETP.NEU.AND P0, PT, |R3|, R11, PT ;  /* 0x0000000b0300720b */ /* 0x000fc80003f0d200 */
[----:B------:R-:W-:Y:S02]  /*06c0*/  FSEL R14, R6, R14, !P0 ;  /* 0x0000000e060e7208 */ /* 0x000fe40004000000 */
[----:B------:R-:W-:Y:S01]  /*06d0*/  FSEL R15, R5, R15, !P0 ;  /* 0x0000000f050f7208 */ /* 0x000fe20004000000 */
[----:B------:R-:W-:Y:S06]  /*06e0*/  BRA `(.L_x_4) ;  /* 0x0000000000547947 */ /* 0x000fec0003800000 */
.L_x_3:
[----:B------:R-:W-:-:S14]  /*06f0*/  DSETP.NAN.AND P0, PT, R6, R6, PT ;  /* 0x000000060600722a */ /* 0x000fdc0003f08000 */
[----:B------:R-:W-:Y:S05]  /*0700*/  @P0 BRA `(.L_x_5) ;  /* 0x0000000000440947 */ /* 0x000fea0003800000 */
[----:B------:R-:W-:-:S14]  /*0710*/  DSETP.NAN.AND P0, PT, R4, R4, PT ;  /* 0x000000040400722a */ /* 0x000fdc0003f08000 */
[----:B------:R-:W-:Y:S05]  /*0720*/  @P0 BRA `(.L_x_6) ;  /* 0x0000000000300947 */ /* 0x000fea0003800000 */
[----:B------:R-:W-:Y:S01]  /*0730*/  ISETP.NE.AND P0, PT, R21, R20, PT ;  /* 0x000000141500720c */ /* 0x000fe20003f05270 */
[----:B------:R-:W-:Y:S02]  /*0740*/  IMAD.MOV.U32 R14, RZ, RZ, 0x0 ;  /* 0x00000000ff0e7424 */ /* 0x000fe400078e00ff */
[----:B------:R-:W-:-:S10]  /*0750*/  IMAD.MOV.U32 R15, RZ, RZ, -0x80000 ;  /* 0xfff80000ff0f7424 */ /* 0x000fd400078e00ff */
[----:B------:R-:W-:Y:S05]  /*0760*/  @!P0 BRA `(.L_x_4) ;  /* 0x0000000000348947 */ /* 0x000fea0003800000 */
[----:B------:R-:W-:Y:S02]  /*0770*/  ISETP.NE.AND P0, PT, R21, 0x7ff00000, PT ;  /* 0x7ff000001500780c */ /* 0x000fe40003f05270 */
[----:B------:R-:W-:Y:S02]  /*0780*/  LOP3.LUT R15, R7, 0x80000000, R5, 0x48, !PT ;  /* 0x80000000070f7812 */ /* 0x000fe400078e4805 */
[----:B------:R-:W-:-:S13]  /*0790*/  ISETP.EQ.OR P0, PT, R20, RZ, !P0 ;  /* 0x000000ff1400720c */ /* 0x000fda0004702670 */
[----:B------:R-:W-:Y:S01]  /*07a0*/  @P0 LOP3.LUT R2, R15, 0x7ff00000, RZ, 0xfc, !PT ;  /* 0x7ff000000f020812 */ /* 0x000fe200078efcff */
[----:B------:R-:W-:Y:S02]  /*07b0*/  @!P0 IMAD.MOV.U32 R14, RZ, RZ, RZ ;  /* 0x000000ffff0e8224 */ /* 0x000fe400078e00ff */
[----:B------:R-:W-:Y:S02]  /*07c0*/  @P0 IMAD.MOV.U32 R14, RZ, RZ, RZ ;  /* 0x000000ffff0e0224 */ /* 0x000fe400078e00ff */
[----:B------:R-:W-:Y:S01]  /*07d0*/  @P0 IMAD.MOV.U32 R15, RZ, RZ, R2 ;  /* 0x000000ffff0f0224 */ /* 0x000fe200078e0002 */
[----:B------:R-:W-:Y:S06]  /*07e0*/  BRA `(.L_x_4) ;  /* 0x0000000000147947 */ /* 0x000fec0003800000 */
.L_x_6:
[----:B------:R-:W-:Y:S01]  /*07f0*/  LOP3.LUT R15, R5, 0x80000, RZ, 0xfc, !PT ;  /* 0x00080000050f7812 */ /* 0x000fe200078efcff */
[----:B------:R-:W-:Y:S01]  /*0800*/  IMAD.MOV.U32 R14, RZ, RZ, R4 ;  /* 0x000000ffff0e7224 */ /* 0x000fe200078e0004 */
[----:B------:R-:W-:Y:S06]  /*0810*/  BRA `(.L_x_4) ;  /* 0x0000000000087947 */ /* 0x000fec0003800000 */
.L_x_5:
[----:B------:R-:W-:Y:S01]  /*0820*/  LOP3.LUT R15, R7, 0x80000, RZ, 0xfc, !PT ;  /* 0x00080000070f7812 */ /* 0x000fe200078efcff */
[----:B------:R-:W-:-:S07]  /*0830*/  IMAD.MOV.U32 R14, RZ, RZ, R6 ;  /* 0x000000ffff0e7224 */ /* 0x000fce00078e0006 */
.L_x_4:
[----:B------:R-:W-:Y:S02]  /*0840*/  IMAD.MOV.U32 R11, RZ, RZ, 0x0 ;  /* 0x00000000ff0b7424 */ /* 0x000fe400078e00ff */
[----:B------:R-:W-:Y:S02]  /*0850*/  IMAD.MOV.U32 R2, RZ, RZ, R14 ;  /* 0x000000ffff027224 */ /* 0x000fe400078e000e */
[----:B------:R-:W-:Y:S01]  /*0860*/  IMAD.MOV.U32 R3, RZ, RZ, R15 ;  /* 0x000000ffff037224 */ /* 0x000fe200078e000f */
[----:B------:R-:W-:Y:S06]  /*0870*/  RET.REL.NODEC R10 `(propagate_branch) ;  /* 0xfffffff40ae07950 */ /* 0x000fec0003c3ffff */
.L_x_7:
        /* <DEDUP_REMOVED lines=16> */
.L_x_9:


//--------------------- .text.stdp_update         --------------------------
	.section	.text.stdp_update,"ax",@progbits
	.align	128
        .global         stdp_update
        .type           stdp_update,@function
        .size           stdp_update,(.L_x_12 - stdp_update)
        .other          stdp_update,@"STO_CUDA_ENTRY STV_DEFAULT"
stdp_update:
.text.stdp_update:
        /* <DEDUP_REMOVED lines=13> */
[----:B------:R-:W5:Y:S06]  /*00d0*/  LDCU.128 UR16, c[0x0][0x3c0] ;  /* 0x00007800ff1077ac */ /* 0x000f6c0008000c00 */
[----:B------:R-:W2:Y:S01]  /*00e0*/  LDC.64 R2, c[0x0][0x388] ;  /* 0x0000e200ff027b82 */ /* 0x000ea20000000a00 */
[----:B------:R-:W5:Y:S01]  /*00f0*/  LDCU.64 UR6, c[0x0][0x3c0] ;  /* 0x00007800ff0677ac */ /* 0x000f620008000a00 */
[----:B0-----:R-:W-:-:S06]  /*0100*/  IMAD.WIDE R4, R7, 0x8, R4 ;  /* 0x0000000807047825 */ /* 0x001fcc00078e0204 */
[----:B------:R-:W0:Y:S01]  /*0110*/  LDC.64 R10, c[0x0][0x380] ;  /* 0x0000e000ff0a7b82 */ /* 0x000e220000000a00 */
[----:B-1----:R-:W4:Y:S01]  /*0120*/  LDG.E.64 R4, desc[UR4][R4.64] ;  /* 0x0000000404047981 */ /* 0x002f22000c1e1b00 */
[----:B---3--:R-:W-:-:S06]  /*0130*/  IMAD.WIDE R8, R7, 0x8, R8 ;  /* 0x0000000807087825 */ /* 0x008fcc00078e0208 */
[----:B------:R-:W3:Y:S01]  /*0140*/  LDG.E.64 R8, desc[UR4][R8.64] ;  /* 0x0000000408087981 */ /* 0x000ee2000c1e1b00 */
[----:B--2---:R-:W-:-:S06]  /*0150*/  IMAD.WIDE R2, R7, 0x8, R2 ;  /* 0x0000000807027825 */ /* 0x004fcc00078e0202 */
[----:B------:R-:W2:Y:S01]  /*0160*/  LDG.E.64 R2, desc[UR4][R2.64] ;  /* 0x0000000402027981 */ /* 0x000ea2000c1e1b00 */
[----:B0-----:R-:W-:-:S05]  /*0170*/  IMAD.WIDE R10, R7, 0x8, R10 ;  /* 0x00000008070a7825 */ /* 0x001fca00078e020a */
[----:B------:R-:W5:Y:S01]  /*0180*/  LDG.E.64 R12, desc[UR4][R10.64] ;  /* 0x000000040a0c7981 */ /* 0x000f62000c1e1b00 */
[----:B----4-:R-:W-:-:S08]  /*0190*/  DMUL R6, R4, UR8 ;  /* 0x0000000804067c28 */ /* 0x010fd00008000000 */
[----:B---3--:R-:W-:Y:S02]  /*01a0*/  DMUL R6, R6, R8 ;  /* 0x0000000806067228 */ /* 0x008fe40000000000 */
[----:B--2---:R-:W-:-:S08]  /*01b0*/  DMUL R4, R2, UR14 ;  /* 0x0000000e02047c28 */ /* 0x004fd00008000000 */
[----:B------:R-:W-:-:S08]  /*01c0*/  DFMA R4, R4, UR12, -R6 ;  /* 0x0000000c04047c2b */ /* 0x000fd00008000806 */
[----:B-----5:R-:W-:-:S08]  /*01d0*/  DFMA R4, R4, UR18, R12 ;  /* 0x0000001204047c2b */ /* 0x020fd0000800000c */
[C---:B------:R-:W-:Y:S02]  /*01e0*/  DSETP.GEU.AND P1, PT, R4.reuse, UR10, PT ;  /* 0x0000000a04007e2a */ /* 0x040fe4000bf2e000 */
[----:B------:R-:W-:-:S06]  /*01f0*/  DSETP.GT.AND P0, PT, R4, UR16, PT ;  /* 0x0000001004007e2a */ /* 0x000fcc000bf04000 */
[----:B------:R-:W-:Y:S02]  /*0200*/  FSEL R2, R4, UR6, !P0 ;  /* 0x0000000604027c08 */ /* 0x000fe4000c000000 */
[----:B------:R-:W-:-:S04]  /*0210*/  FSEL R3, R5, UR7, !P0 ;  /* 0x0000000705037c08 */ /* 0x000fc8000c000000 */
[----:B------:R-:W0:Y:S08]  /*0220*/  @!P1 LDC R2, c[0x0][0x3b8] ;  /* 0x0000ee00ff029b82 */ /* 0x000e300000000800 */
[----:B------:R-:W0:Y:S02]  /*0230*/  @!P1 LDC R3, c[0x0][0x3bc] ;  /* 0x0000ef00ff039b82 */ /* 0x000e240000000800 */
[----:B0-----:R-:W-:Y:S01]  /*0240*/  STG.E.64 desc[UR4][R10.64], R2 ;  /* 0x000000020a007986 */ /* 0x001fe2000c101b04 */
[----:B------:R-:W-:Y:S05]  /*0250*/  EXIT ;  /* 0x000000000000794d */ /* 0x000fea0003800000 */
.L_x_8:
        /* <DEDUP_REMOVED lines=10> */
.L_x_12:


//--------------------- .nv.shared.reserved.0     --------------------------
	.section	.nv.shared.reserved.0,"aw",@nobits
	.weak		__nv_reservedSMEM_offset_0_alias
	.size		__nv_reservedSMEM_offset_0_alias, 0, 64
	.other		__nv_reservedSMEM_offset_0_alias,@"STO_CUDA_RESERVED_SHARED STV_DEFAULT"
__nv_reservedSMEM_offset_0_alias:
	.zero		0
	.zero		64


//--------------------- .nv.constant0.bcm_ltp     --------------------------
	.section	.nv.constant0.bcm_ltp,"a",@progbits
	.sectionflags	@""
	.align	4
.nv.constant0.bcm_ltp:
	.zero		964


//--------------------- .nv.constant0.propagate_branch --------------------------
	.section	.nv.constant0.propagate_branch,"a",@progbits
	.sectionflags	@""
	.align	4
.nv.constant0.propagate_branch:
	.zero		940


//--------------------- .nv.constant0.stdp_update --------------------------
	.section	.nv.constant0.stdp_update,"a",@progbits
	.sectionflags	@""
	.align	4
.nv.constant0.stdp_update:
	.zero		980


//--------------------- SYMBOLS --------------------------

	.type		.nv.reservedSmem.offset0,@object
	.size		.nv.reservedSmem.offset0,0x4
